//
// Generated by NVIDIA NVVM Compiler
//
// Compiler Build ID: CL-36424714
// Cuda compilation tools, release 13.0, V13.0.88
// Based on NVVM 20.0.0
//

.version 9.0
.target sm_100
.address_size 64

	// .globl	_Z12mma_16_16_16P6__halfS0_Pf

.visible .entry _Z12mma_16_16_16P6__halfS0_Pf(
	.param .u64 .ptr .align 1 _Z12mma_16_16_16P6__halfS0_Pf_param_0,
	.param .u64 .ptr .align 1 _Z12mma_16_16_16P6__halfS0_Pf_param_1,
	.param .u64 .ptr .align 1 _Z12mma_16_16_16P6__halfS0_Pf_param_2
)
{
	.reg .b32 	%r<18>;
	.reg .b32 	%f<10>;
	.reg .b64 	%rd<7>;

	ld.param.u64 	%rd1, [_Z12mma_16_16_16P6__halfS0_Pf_param_0];
	ld.param.u64 	%rd2, [_Z12mma_16_16_16P6__halfS0_Pf_param_1];
	ld.param.u64 	%rd3, [_Z12mma_16_16_16P6__halfS0_Pf_param_2];
	cvta.to.global.u64 	%rd4, %rd1;
	cvta.to.global.u64 	%rd5, %rd2;
	cvta.to.global.u64 	%rd6, %rd3;
	mov.b32 	%r1, 16;
	wmma.load.a.sync.aligned.col.m16n16k16.global.f16 	{%r2, %r3, %r4, %r5, %r6, %r7, %r8, %r9}, [%rd4], %r1;
	wmma.load.b.sync.aligned.row.m16n16k16.global.f16 	{%r10, %r11, %r12, %r13, %r14, %r15, %r16, %r17}, [%rd5], %r1;
	mov.f32 	%f1, 0f00000000;
	wmma.mma.sync.aligned.col.row.m16n16k16.f32.f32 {%f2, %f3, %f4, %f5, %f6, %f7, %f8, %f9}, {%r2, %r3, %r4, %r5, %r6, %r7, %r8, %r9}, {%r10, %r11, %r12, %r13, %r14, %r15, %r16, %r17}, {%f1, %f1, %f1, %f1, %f1, %f1, %f1, %f1};
	wmma.store.d.sync.aligned.row.m16n16k16.global.f32 	[%rd6], {%f2, %f3, %f4, %f5, %f6, %f7, %f8, %f9}, %r1;
	ret;

}


// ===== COMPILED SASS (sm_100) =====

	.target	sm_100

	.elftype	@"ET_EXEC"


//--------------------- .note.nv.tkinfo           --------------------------
	.section	.note.nv.tkinfo,"",@"SHT_NOTE"
	.sectionflags	@"SHF_NOTE_NV_TKINFO"
	.tkinfo
        /*0018*/ 	.word	0x00000002
        /*0030*/ 	.string	""
        /*0030*/ 	.string	"ptxas"
        /*0030*/ 	.string	"Cuda compilation tools, release 13.0, V13.0.88"
        /*0030*/ 	.string	"Build cuda_13.0.r13.0/compiler.36424714_0"
        /*0030*/ 	.string	"-arch sm_100 -m 64 "



//--------------------- .note.nv.cuinfo           --------------------------
	.section	.note.nv.cuinfo,"",@"SHT_NOTE"
	.sectionflags	@"SHF_NOTE_NV_CUINFO"
        /*0018*/ 	.short	0x0002
        /*001a*/ 	.short	0x0064
        /*001c*/ 	.short	0x0082
	.zero		2


//--------------------- .nv.info                  --------------------------
	.section	.nv.info,"",@"SHT_CUDA_INFO"
	.align	4


	//----- nvinfo : EIATTR_REGCOUNT
	.align		4
        /*0000*/ 	.byte	0x04, 0x2f
        /*0002*/ 	.short	(.L_1 - .L_0)
	.align		4
.L_0:
        /*0004*/ 	.word	index@(_Z12mma_16_16_16P6__halfS0_Pf)
        /*0008*/ 	.word	0x0000001e


	//----- nvinfo : EIATTR_FRAME_SIZE
	.align		4
.L_1:
        /*000c*/ 	.byte	0x04, 0x11
        /*000e*/ 	.short	(.L_3 - .L_2)
	.align		4
.L_2:
        /*0010*/ 	.word	index@(_Z12mma_16_16_16P6__halfS0_Pf)
        /*0014*/ 	.word	0x00000000


	//----- nvinfo : EIATTR_MIN_STACK_SIZE
	.align		4
.L_3:
        /*0018*/ 	.byte	0x04, 0x12
        /*001a*/ 	.short	(.L_5 - .L_4)
	.align		4
.L_4:
        /*001c*/ 	.word	index@(_Z12mma_16_16_16P6__halfS0_Pf)
        /*0020*/ 	.word	0x00000000
.L_5:


//--------------------- .nv.compat                --------------------------
	.section	.nv.compat,"",@"SHT_CUDA_COMPAT_INFO"
	.align	4
        /*0000*/ 	.byte	0x02, 0x09, 0x00, 0x00, 0x02, 0x02, 0x01, 0x00, 0x02, 0x05, 0x05, 0x00, 0x03, 0x07, 0x01, 0x01
        /*0010*/ 	.byte	0x02, 0x03, 0x00, 0x00, 0x02, 0x06, 0x01, 0x00, 0x04, 0x0b, 0x08, 0x00, 0x09, 0x00, 0x00, 0x00
        /*0020*/ 	.byte	0x00, 0x00, 0x00, 0x00


//--------------------- .nv.info._Z12mma_16_16_16P6__halfS0_Pf --------------------------
	.section	.nv.info._Z12mma_16_16_16P6__halfS0_Pf,"",@"SHT_CUDA_INFO"
	.sectionflags	@""
	.align	4


	//----- nvinfo : EIATTR_CUDA_API_VERSION
	.align		4
        /*0000*/ 	.byte	0x04, 0x37
        /*0002*/ 	.short	(.L_7 - .L_6)
.L_6:
        /*0004*/ 	.word	0x00000082


	//----- nvinfo : EIATTR_KPARAM_INFO
	.align		4
.L_7:
        /*0008*/ 	.byte	0x04, 0x17
        /*000a*/ 	.short	(.L_9 - .L_8)
.L_8:
        /*000c*/ 	.word	0x00000000
        /*0010*/ 	.short	0x0002
        /*0012*/ 	.short	0x0010
        /*0014*/ 	.byte	0x00, 0xf5, 0x21, 0x00


	//----- nvinfo : EIATTR_KPARAM_INFO
	.align		4
.L_9:
        /*0018*/ 	.byte	0x04, 0x17
        /*001a*/ 	.short	(.L_11 - .L_10)
.L_10:
        /*001c*/ 	.word	0x00000000
        /*0020*/ 	.short	0x0001
        /*0022*/ 	.short	0x0008
        /*0024*/ 	.byte	0x00, 0xf5, 0x21, 0x00


	//----- nvinfo : EIATTR_KPARAM_INFO
	.align		4
.L_11:
        /*0028*/ 	.byte	0x04, 0x17
        /*002a*/ 	.short	(.L_13 - .L_12)
.L_12:
        /*002c*/ 	.word	0x00000000
        /*0030*/ 	.short	0x0000
        /*0032*/ 	.short	0x0000
        /*0034*/ 	.byte	0x00, 0xf5, 0x21, 0x00


	//----- nvinfo : EIATTR_SPARSE_MMA_MASK
	.align		4
.L_13:
        /*0038*/ 	.byte	0x03, 0x50
        /*003a*/ 	.short	0x0000


	//----- nvinfo : EIATTR_WMMA_USED
	.align		4
        /*003c*/ 	.byte	0x01, 0x2b
	.zero		2


	//----- nvinfo : EIATTR_MAXREG_COUNT
	.align		4
        /*0040*/ 	.byte	0x03, 0x1b
        /*0042*/ 	.short	0x00ff


	//----- nvinfo : EIATTR_MERCURY_ISA_VERSION
	.align		4
        /*0044*/ 	.byte	0x03, 0x5f
        /*0046*/ 	.short	0x0101


	//----- nvinfo : EIATTR_VRC_CTA_INIT_COUNT
	.align		4
        /*0048*/ 	.byte	0x02, 0x4a
	.zero		1
	.zero		1


	//----- nvinfo : EIATTR_EXIT_INSTR_OFFSETS
	.align		4
        /*004c*/ 	.byte	0x04, 0x1c
        /*004e*/ 	.short	(.L_15 - .L_14)


	//   ....[0]....
.L_14:
        /*0050*/ 	.word	0x00000250


	//----- nvinfo : EIATTR_CBANK_PARAM_SIZE
	.align		4
.L_15:
        /*0054*/ 	.byte	0x03, 0x19
        /*0056*/ 	.short	0x0018


	//----- nvinfo : EIATTR_PARAM_CBANK
	.align		4
        /*0058*/ 	.byte	0x04, 0x0a
        /*005a*/ 	.short	(.L_17 - .L_16)
	.align		4
.L_16:
        /*005c*/ 	.word	index@(.nv.constant0._Z12mma_16_16_16P6__halfS0_Pf)
        /*0060*/ 	.short	0x0380
        /*0062*/ 	.short	0x0018


	//----- nvinfo : EIATTR_SW_WAR
	.align		4
.L_17:
        /*0064*/ 	.byte	0x04, 0x36
        /*0066*/ 	.short	(.L_19 - .L_18)
.L_18:
        /*0068*/ 	.word	0x00000008
.L_19:


//--------------------- .nv.callgraph             --------------------------
	.section	.nv.callgraph,"",@"SHT_CUDA_CALLGRAPH"
	.align	4
	.sectionentsize	8
	.align		4
        /*0000*/ 	.word	0x00000000
	.align		4
        /*0004*/ 	.word	0xffffffff
	.align		4
        /*0008*/ 	.word	0x00000000
	.align		4
        /*000c*/ 	.word	0xfffffffe
	.align		4
        /*0010*/ 	.word	0x00000000
	.align		4
        /*0014*/ 	.word	0xfffffffd
	.align		4
        /*0018*/ 	.word	0x00000000
	.align		4
        /*001c*/ 	.word	0xfffffffc


//--------------------- .text._Z12mma_16_16_16P6__halfS0_Pf --------------------------
	.section	.text._Z12mma_16_16_16P6__halfS0_Pf,"ax",@progbits
	.align	128
        .global         _Z12mma_16_16_16P6__halfS0_Pf
        .type           _Z12mma_16_16_16P6__halfS0_Pf,@function
        .size           _Z12mma_16_16_16P6__halfS0_Pf,(.L_x_1 - _Z12mma_16_16_16P6__halfS0_Pf)
        .other          _Z12mma_16_16_16P6__halfS0_Pf,@"STO_CUDA_ENTRY STV_DEFAULT"
_Z12mma_16_16_16P6__halfS0_Pf:
.text._Z12mma_16_16_16P6__halfS0_Pf:
[----:B------:R-:W-:Y:S01]  /*0000*/  LDC R1, c[0x0][0x37c] ;  /* 0x0000df00ff017b82 */ /* 0x000fe20000000800 */
[----:B------:R-:W0:Y:S01]  /*0010*/  S2R R5, SR_LANEID ;  /* 0x0000000000057919 */ /* 0x000e220000000000 */
[----:B------:R-:W1:Y:S01]  /*0020*/  LDCU.128 UR8, c[0x0][0x380] ;  /* 0x00007000ff0877ac */ /* 0x000e620008000c00 */
[----:B------:R-:W-:Y:S01]  /*0030*/  IMAD.MOV.U32 R3, RZ, RZ, RZ ;  /* 0x000000ffff037224 */ /* 0x000fe200078e00ff */
[----:B------:R-:W2:Y:S01]  /*0040*/  LDCU.64 UR4, c[0x0][0x358] ;  /* 0x00006b00ff0477ac */ /* 0x000ea20008000a00 */
[----:B------:R-:W3:Y:S01]  /*0050*/  LDCU.64 UR6, c[0x0][0x390] ;  /* 0x00007200ff0677ac */ /* 0x000ee20008000a00 */
[----:B0-----:R-:W-:Y:S02]  /*0060*/  LOP3.LUT R2, R5, 0x3, RZ, 0xc0, !PT ;  /* 0x0000000305027812 */ /* 0x001fe400078ec0ff */
[----:B------:R-:W-:-:S05]  /*0070*/  SHF.R.U32.HI R5, RZ, 0x2, R5 ;  /* 0x00000002ff057819 */ /* 0x000fca0000011605 */
[----:B------:R-:W-:-:S03]  /*0080*/  IMAD.WIDE.U32 R2, R5, 0x8, R2 ;  /* 0x0000000805027825 */ /* 0x000fc600078e0002 */
[C---:B-1----:R-:W-:Y:S02]  /*0090*/  LEA R8, P0, R2.reuse, UR8, 0x2 ;  /* 0x0000000802087c11 */ /* 0x042fe4000f8010ff */
[C---:B------:R-:W-:Y:S02]  /*00a0*/  LEA R10, P1, R2.reuse, UR10, 0x2 ;  /* 0x0000000a020a7c11 */ /* 0x040fe4000f8210ff */
[C-C-:B------:R-:W-:Y:S02]  /*00b0*/  LEA.HI.X R9, R2.reuse, UR9, R3.reuse, 0x2, P0 ;  /* 0x0000000902097c11 */ /* 0x140fe400080f1403 */
[----:B------:R-:W-:-:S03]  /*00c0*/  LEA.HI.X R11, R2, UR11, R3, 0x2, P1 ;  /* 0x0000000b020b7c11 */ /* 0x000fc600088f1403 */
[----:B--2---:R-:W2:Y:S04]  /*00d0*/  LDG.E R0, desc[UR4][R8.64] ;  /* 0x0000000408007981 */ /* 0x004ea8000c1e1900 */
[----:B------:R-:W4:Y:S04]  /*00e0*/  LDG.E R13, desc[UR4][R10.64] ;  /* 0x000000040a0d7981 */ /* 0x000f28000c1e1900 */
[----:B------:R-:W5:Y:S04]  /*00f0*/  LDG.E R14, desc[UR4][R10.64+0x100] ;  /* 0x000100040a0e7981 */ /* 0x000f68000c1e1900 */
[----:B------:R-:W3:Y:S04]  /*0100*/  LDG.E R12, desc[UR4][R8.64+0x10] ;  /* 0x00001004080c7981 */ /* 0x000ee8000c1e1900 */
[----:B------:R-:W3:Y:S04]  /*0110*/  LDG.E R6, desc[UR4][R8.64+0x100] ;  /* 0x0001000408067981 */ /* 0x000ee8000c1e1900 */
[----:B------:R-:W3:Y:S04]  /*0120*/  LDG.E R7, desc[UR4][R8.64+0x110] ;  /* 0x0001100408077981 */ /* 0x000ee8000c1e1900 */
[----:B------:R-:W3:Y:S04]  /*0130*/  LDG.E R15, desc[UR4][R10.64+0x10] ;  /* 0x000010040a0f7981 */ /* 0x000ee8000c1e1900 */
[----:B------:R-:W3:Y:S04]  /*0140*/  LDG.E R16, desc[UR4][R10.64+0x110] ;  /* 0x000110040a107981 */ /* 0x000ee8000c1e1900 */
[----:B--2---:R-:W-:Y:S04]  /*0150*/  MOVM.16.MT88 R4, R0 ;  /* 0x000000000004723a */ /* 0x004fe80000000000 */
[----:B----4-:R-:W-:Y:S04]  /*0160*/  MOVM.16.MT88 R18, R13 ;  /* 0x000000000d12723a */ /* 0x010fe80000000000 */
[----:B-----5:R-:W-:Y:S04]  /*0170*/  MOVM.16.MT88 R19, R14 ;  /* 0x000000000e13723a */ /* 0x020fe80000000000 */
[----:B---3--:R-:W-:Y:S04]  /*0180*/  MOVM.16.MT88 R5, R12 ;  /* 0x000000000c05723a */ /* 0x008fe80000000000 */
[----:B------:R-:W-:Y:S04]  /*0190*/  MOVM.16.MT88 R6, R6 ;  /* 0x000000000606723a */ /* 0x000fe80000000000 */
[----:B------:R-:W0:Y:S04]  /*01a0*/  MOVM.16.MT88 R7, R7 ;  /* 0x000000000707723a */ /* 0x000e280000000000 */
[----:B------:R-:W-:Y:S04]  /*01b0*/  MOVM.16.MT88 R20, R15 ;  /* 0x000000000f14723a */ /* 0x000fe80000000000 */
[----:B------:R-:W1:Y:S01]  /*01c0*/  MOVM.16.MT88 R21, R16 ;  /* 0x000000001015723a */ /* 0x000e620000000000 */
[C---:B0-----:R-:W-:Y:S08]  /*01d0*/  HMMA.16816.F32 R24, R4.reuse, R18, RZ ;  /* 0x000000120418723c */ /* 0x041ff000000018ff */
[----:B-1----:R-:W-:Y:S01]  /*01e0*/  HMMA.16816.F32 R20, R4, R20, RZ ;  /* 0x000000140414723c */ /* 0x002fe200000018ff */
[----:B------:R-:W-:-:S04]  /*01f0*/  LEA R4, P0, R2, UR6, 0x3 ;  /* 0x0000000602047c11 */ /* 0x000fc8000f8018ff */
[----:B------:R-:W-:-:S06]  /*0200*/  LEA.HI.X R5, R2, UR7, R3, 0x3, P0 ;  /* 0x0000000702057c11 */ /* 0x000fcc00080f1c03 */
[----:B------:R-:W-:Y:S04]  /*0210*/  STG.E.64 desc[UR4][R4.64], R24 ;  /* 0x0000001804007986 */ /* 0x000fe8000c101b04 */
[----:B------:R-:W-:Y:S04]  /*0220*/  STG.E.64 desc[UR4][R4.64+0x200], R26 ;  /* 0x0002001a04007986 */ /* 0x000fe8000c101b04 */
[----:B------:R-:W-:Y:S04]  /*0230*/  STG.E.64 desc[UR4][R4.64+0x20], R20 ;  /* 0x0000201404007986 */ /* 0x000fe8000c101b04 */
[----:B------:R-:W-:Y:S01]  /*0240*/  STG.E.64 desc[UR4][R4.64+0x220], R22 ;  /* 0x0002201604007986 */ /* 0x000fe2000c101b04 */
[----:B------:R-:W-:Y:S05]  /*0250*/  EXIT ;  /* 0x000000000000794d */ /* 0x000fea0003800000 */
.L_x_0:
[----:B------:R-:W-:-:S00]  /*0260*/  BRA `(.L_x_0) ;  /* 0xfffffffc00fc7947 */ /* 0x000fc0000383ffff */
[----:B------:R-:W-:-:S00]  /*0270*/  NOP ;  /* 0x0000000000007918 */ /* 0x000fc00000000000 */
        /* <DEDUP_REMOVED lines=8> */
.L_x_1:


//--------------------- .nv.shared.reserved.0     --------------------------
	.section	.nv.shared.reserved.0,"aw",@nobits
	.weak		__nv_reservedSMEM_offset_0_alias
	.size		__nv_reservedSMEM_offset_0_alias, 0, 64
	.other		__nv_reservedSMEM_offset_0_alias,@"STO_CUDA_RESERVED_SHARED STV_DEFAULT"
__nv_reservedSMEM_offset_0_alias:
	.zero		0
	.zero		64


//--------------------- .nv.constant0._Z12mma_16_16_16P6__halfS0_Pf --------------------------
	.section	.nv.constant0._Z12mma_16_16_16P6__halfS0_Pf,"a",@progbits
	.sectionflags	@""
	.align	4
.nv.constant0._Z12mma_16_16_16P6__halfS0_Pf:
	.zero		920


//--------------------- SYMBOLS --------------------------

	.type		.nv.reservedSmem.offset0,@object
	.size		.nv.reservedSmem.offset0,0x4
